//
// Generated by NVIDIA NVVM Compiler
//
// Compiler Build ID: CL-36424714
// Cuda compilation tools, release 13.0, V13.0.88
// Based on NVVM 20.0.0
//

.version 9.0
.target sm_100
.address_size 64

	// .globl	_Z7reduce0PfS_

.visible .entry _Z7reduce0PfS_(
	.param .u64 .ptr .align 1 _Z7reduce0PfS__param_0,
	.param .u64 .ptr .align 1 _Z7reduce0PfS__param_1
)
{
	.reg .pred 	%p<5>;
	.reg .b32 	%r<12>;
	.reg .b32 	%f<5>;
	.reg .b64 	%rd<13>;

	ld.param.u64 	%rd4, [_Z7reduce0PfS__param_0];
	ld.param.u64 	%rd3, [_Z7reduce0PfS__param_1];
	cvta.to.global.u64 	%rd5, %rd4;
	mov.u32 	%r1, %ctaid.x;
	mov.u32 	%r2, %ntid.x;
	mul.lo.s32 	%r6, %r1, %r2;
	mul.wide.u32 	%rd6, %r6, 4;
	add.s64 	%rd1, %rd5, %rd6;
	setp.lt.u32 	%p1, %r2, 2;
	@%p1 bra 	$L__BB0_5;
	mov.u32 	%r3, %tid.x;
	mul.wide.u32 	%rd7, %r3, 4;
	add.s64 	%rd2, %rd1, %rd7;
	mov.b32 	%r11, 1;
$L__BB0_2:
	shl.b32 	%r5, %r11, 1;
	add.s32 	%r8, %r5, -1;
	and.b32  	%r9, %r8, %r3;
	setp.ne.s32 	%p2, %r9, 0;
	@%p2 bra 	$L__BB0_4;
	mul.wide.s32 	%rd8, %r11, 4;
	add.s64 	%rd9, %rd2, %rd8;
	ld.global.f32 	%f1, [%rd9];
	ld.global.f32 	%f2, [%rd2];
	add.f32 	%f3, %f1, %f2;
	st.global.f32 	[%rd2], %f3;
$L__BB0_4:
	bar.sync 	0;
	setp.lt.u32 	%p3, %r5, %r2;
	mov.u32 	%r11, %r5;
	@%p3 bra 	$L__BB0_2;
$L__BB0_5:
	mov.u32 	%r10, %tid.x;
	setp.ne.s32 	%p4, %r10, 0;
	@%p4 bra 	$L__BB0_7;
	ld.global.f32 	%f4, [%rd1];
	cvta.to.global.u64 	%rd10, %rd3;
	mul.wide.u32 	%rd11, %r1, 4;
	add.s64 	%rd12, %rd10, %rd11;
	st.global.f32 	[%rd12], %f4;
$L__BB0_7:
	ret;

}


// ===== COMPILED SASS (sm_100) =====

	.target	sm_100

	.elftype	@"ET_EXEC"


//--------------------- .note.nv.tkinfo           --------------------------
	.section	.note.nv.tkinfo,"",@"SHT_NOTE"
	.sectionflags	@"SHF_NOTE_NV_TKINFO"
	.tkinfo
        /*0018*/ 	.word	0x00000002
        /*0030*/ 	.string	""
        /*0030*/ 	.string	"ptxas"
        /*0030*/ 	.string	"Cuda compilation tools, release 13.0, V13.0.88"
        /*0030*/ 	.string	"Build cuda_13.0.r13.0/compiler.36424714_0"
        /*0030*/ 	.string	"-arch sm_100 -m 64 "



//--------------------- .note.nv.cuinfo           --------------------------
	.section	.note.nv.cuinfo,"",@"SHT_NOTE"
	.sectionflags	@"SHF_NOTE_NV_CUINFO"
        /*0018*/ 	.short	0x0002
        /*001a*/ 	.short	0x0064
        /*001c*/ 	.short	0x0082
	.zero		2


//--------------------- .nv.info                  --------------------------
	.section	.nv.info,"",@"SHT_CUDA_INFO"
	.align	4


	//----- nvinfo : EIATTR_REGCOUNT
	.align		4
        /*0000*/ 	.byte	0x04, 0x2f
        /*0002*/ 	.short	(.L_1 - .L_0)
	.align		4
.L_0:
        /*0004*/ 	.word	index@(_Z7reduce0PfS_)
        /*0008*/ 	.word	0x00000010


	//----- nvinfo : EIATTR_FRAME_SIZE
	.align		4
.L_1:
        /*000c*/ 	.byte	0x04, 0x11
        /*000e*/ 	.short	(.L_3 - .L_2)
	.align		4
.L_2:
        /*0010*/ 	.word	index@(_Z7reduce0PfS_)
        /*0014*/ 	.word	0x00000000


	//----- nvinfo : EIATTR_MIN_STACK_SIZE
	.align		4
.L_3:
        /*0018*/ 	.byte	0x04, 0x12
        /*001a*/ 	.short	(.L_5 - .L_4)
	.align		4
.L_4:
        /*001c*/ 	.word	index@(_Z7reduce0PfS_)
        /*0020*/ 	.word	0x00000000
.L_5:


//--------------------- .nv.compat                --------------------------
	.section	.nv.compat,"",@"SHT_CUDA_COMPAT_INFO"
	.align	4
        /*0000*/ 	.byte	0x02, 0x09, 0x00, 0x00, 0x02, 0x02, 0x01, 0x00, 0x02, 0x05, 0x05, 0x00, 0x03, 0x07, 0x01, 0x01
        /*0010*/ 	.byte	0x02, 0x03, 0x00, 0x00, 0x02, 0x06, 0x01, 0x00, 0x04, 0x0b, 0x08, 0x00, 0x09, 0x00, 0x00, 0x00
        /*0020*/ 	.byte	0x00, 0x00, 0x00, 0x00


//--------------------- .nv.info._Z7reduce0PfS_   --------------------------
	.section	.nv.info._Z7reduce0PfS_,"",@"SHT_CUDA_INFO"
	.sectionflags	@""
	.align	4


	//----- nvinfo : EIATTR_CUDA_API_VERSION
	.align		4
        /*0000*/ 	.byte	0x04, 0x37
        /*0002*/ 	.short	(.L_7 - .L_6)
.L_6:
        /*0004*/ 	.word	0x00000082


	//----- nvinfo : EIATTR_KPARAM_INFO
	.align		4
.L_7:
        /*0008*/ 	.byte	0x04, 0x17
        /*000a*/ 	.short	(.L_9 - .L_8)
.L_8:
        /*000c*/ 	.word	0x00000000
        /*0010*/ 	.short	0x0001
        /*0012*/ 	.short	0x0008
        /*0014*/ 	.byte	0x00, 0xf5, 0x21, 0x00


	//----- nvinfo : EIATTR_KPARAM_INFO
	.align		4
.L_9:
        /*0018*/ 	.byte	0x04, 0x17
        /*001a*/ 	.short	(.L_11 - .L_10)
.L_10:
        /*001c*/ 	.word	0x00000000
        /*0020*/ 	.short	0x0000
        /*0022*/ 	.short	0x0000
        /*0024*/ 	.byte	0x00, 0xf5, 0x21, 0x00


	//----- nvinfo : EIATTR_SPARSE_MMA_MASK
	.align		4
.L_11:
        /*0028*/ 	.byte	0x03, 0x50
        /*002a*/ 	.short	0x0000


	//----- nvinfo : EIATTR_MAXREG_COUNT
	.align		4
        /*002c*/ 	.byte	0x03, 0x1b
        /*002e*/ 	.short	0x00ff


	//----- nvinfo : EIATTR_NUM_BARRIERS
	.align		4
        /*0030*/ 	.byte	0x02, 0x4c
        /*0032*/ 	.byte	0x01
	.zero		1


	//----- nvinfo : EIATTR_MERCURY_ISA_VERSION
	.align		4
        /*0034*/ 	.byte	0x03, 0x5f
        /*0036*/ 	.short	0x0101


	//----- nvinfo : EIATTR_VRC_CTA_INIT_COUNT
	.align		4
        /*0038*/ 	.byte	0x02, 0x4a
	.zero		1
	.zero		1


	//----- nvinfo : EIATTR_EXIT_INSTR_OFFSETS
	.align		4
        /*003c*/ 	.byte	0x04, 0x1c
        /*003e*/ 	.short	(.L_13 - .L_12)


	//   ....[0]....
.L_12:
        /*0040*/ 	.word	0x000001d0


	//   ....[1]....
        /*0044*/ 	.word	0x00000220


	//----- nvinfo : EIATTR_CRS_STACK_SIZE
	.align		4
.L_13:
        /*0048*/ 	.byte	0x04, 0x1e
        /*004a*/ 	.short	(.L_15 - .L_14)
.L_14:
        /*004c*/ 	.word	0x00000000


	//----- nvinfo : EIATTR_CBANK_PARAM_SIZE
	.align		4
.L_15:
        /*0050*/ 	.byte	0x03, 0x19
        /*0052*/ 	.short	0x0010


	//----- nvinfo : EIATTR_PARAM_CBANK
	.align		4
        /*0054*/ 	.byte	0x04, 0x0a
        /*0056*/ 	.short	(.L_17 - .L_16)
	.align		4
.L_16:
        /*0058*/ 	.word	index@(.nv.constant0._Z7reduce0PfS_)
        /*005c*/ 	.short	0x0380
        /*005e*/ 	.short	0x0010


	//----- nvinfo : EIATTR_SW_WAR
	.align		4
.L_17:
        /*0060*/ 	.byte	0x04, 0x36
        /*0062*/ 	.short	(.L_19 - .L_18)
.L_18:
        /*0064*/ 	.word	0x00000008
.L_19:


//--------------------- .nv.callgraph             --------------------------
	.section	.nv.callgraph,"",@"SHT_CUDA_CALLGRAPH"
	.align	4
	.sectionentsize	8
	.align		4
        /*0000*/ 	.word	0x00000000
	.align		4
        /*0004*/ 	.word	0xffffffff
	.align		4
        /*0008*/ 	.word	0x00000000
	.align		4
        /*000c*/ 	.word	0xfffffffe
	.align		4
        /*0010*/ 	.word	0x00000000
	.align		4
        /*0014*/ 	.word	0xfffffffd
	.align		4
        /*0018*/ 	.word	0x00000000
	.align		4
        /*001c*/ 	.word	0xfffffffc


//--------------------- .text._Z7reduce0PfS_      --------------------------
	.section	.text._Z7reduce0PfS_,"ax",@progbits
	.align	128
        .global         _Z7reduce0PfS_
        .type           _Z7reduce0PfS_,@function
        .size           _Z7reduce0PfS_,(.L_x_5 - _Z7reduce0PfS_)
        .other          _Z7reduce0PfS_,@"STO_CUDA_ENTRY STV_DEFAULT"
_Z7reduce0PfS_:
.text._Z7reduce0PfS_:
[----:B------:R-:W-:Y:S01]  /*0000*/  LDC R1, c[0x0][0x37c] ;  /* 0x0000df00ff017b82 */ /* 0x000fe20000000800 */
[----:B------:R-:W0:Y:S01]  /*0010*/  S2R R11, SR_CTAID.X ;  /* 0x00000000000b7919 */ /* 0x000e220000002500 */
[----:B------:R-:W1:Y:S06]  /*0020*/  LDCU UR6, c[0x0][0x360] ;  /* 0x00006c00ff0677ac */ /* 0x000e6c0008000800 */
[----:B------:R-:W2:Y:S01]  /*0030*/  LDC.64 R2, c[0x0][0x380] ;  /* 0x0000e000ff027b82 */ /* 0x000ea20000000a00 */
[----:B------:R-:W3:Y:S01]  /*0040*/  LDCU.64 UR4, c[0x0][0x358] ;  /* 0x00006b00ff0477ac */ /* 0x000ee20008000a00 */
[----:B-1----:R-:W-:-:S02]  /*0050*/  UISETP.GE.U32.AND UP0, UPT, UR6, 0x2, UPT ;  /* 0x000000020600788c */ /* 0x002fc4000bf06070 */
[----:B0-----:R-:W-:-:S04]  /*0060*/  IMAD R5, R11, UR6, RZ ;  /* 0x000000060b057c24 */ /* 0x001fc8000f8e02ff */
[----:B--2---:R-:W-:-:S03]  /*0070*/  IMAD.WIDE.U32 R2, R5, 0x4, R2 ;  /* 0x0000000405027825 */ /* 0x004fc600078e0002 */
[----:B---3--:R-:W-:Y:S05]  /*0080*/  BRA.U !UP0, `(.L_x_0) ;  /* 0x0000000108487547 */ /* 0x008fea000b800000 */
[----:B------:R-:W0:Y:S01]  /*0090*/  S2R R13, SR_TID.X ;  /* 0x00000000000d7919 */ /* 0x000e220000002100 */
[----:B------:R-:W-:Y:S02]  /*00a0*/  HFMA2 R7, -RZ, RZ, 0, 5.9604644775390625e-08 ;  /* 0x00000001ff077431 */ /* 0x000fe400000001ff */
[----:B0-----:R-:W-:-:S07]  /*00b0*/  IMAD.WIDE.U32 R4, R13, 0x4, R2 ;  /* 0x000000040d047825 */ /* 0x001fce00078e0002 */
.L_x_3:
[----:B------:R-:W-:Y:S01]  /*00c0*/  SHF.L.U32 R8, R7, 0x1, RZ ;  /* 0x0000000107087819 */ /* 0x000fe200000006ff */
[----:B------:R-:W-:Y:S03]  /*00d0*/  BSSY.RECONVERGENT B0, `(.L_x_1) ;  /* 0x0000009000007945 */ /* 0x000fe60003800200 */
[----:B------:R-:W-:-:S04]  /*00e0*/  IADD3 R0, PT, PT, R8, -0x1, RZ ;  /* 0xffffffff08007810 */ /* 0x000fc80007ffe0ff */
[----:B------:R-:W-:-:S13]  /*00f0*/  LOP3.LUT P0, RZ, R0, R13, RZ, 0xc0, !PT ;  /* 0x0000000d00ff7212 */ /* 0x000fda000780c0ff */
[----:B0-----:R-:W-:Y:S05]  /*0100*/  @P0 BRA `(.L_x_2) ;  /* 0x0000000000140947 */ /* 0x001fea0003800000 */
[----:B------:R-:W-:Y:S01]  /*0110*/  IMAD.WIDE R6, R7, 0x4, R4 ;  /* 0x0000000407067825 */ /* 0x000fe200078e0204 */
[----:B------:R-:W2:Y:S05]  /*0120*/  LDG.E R9, desc[UR4][R4.64] ;  /* 0x0000000404097981 */ /* 0x000eaa000c1e1900 */
[----:B------:R-:W2:Y:S02]  /*0130*/  LDG.E R6, desc[UR4][R6.64] ;  /* 0x0000000406067981 */ /* 0x000ea4000c1e1900 */
[----:B--2---:R-:W-:-:S05]  /*0140*/  FADD R9, R6, R9 ;  /* 0x0000000906097221 */ /* 0x004fca0000000000 */
[----:B------:R0:W-:Y:S02]  /*0150*/  STG.E desc[UR4][R4.64], R9 ;  /* 0x0000000904007986 */ /* 0x0001e4000c101904 */
.L_x_2:
[----:B------:R-:W-:Y:S05]  /*0160*/  BSYNC.RECONVERGENT B0 ;  /* 0x0000000000007941 */ /* 0x000fea0003800200 */
.L_x_1:
[----:B------:R-:W-:Y:S01]  /*0170*/  BAR.SYNC.DEFER_BLOCKING 0x0 ;  /* 0x0000000000007b1d */ /* 0x000fe20000010000 */
[----:B------:R-:W-:Y:S02]  /*0180*/  ISETP.GE.U32.AND P0, PT, R8, UR6, PT ;  /* 0x0000000608007c0c */ /* 0x000fe4000bf06070 */
[----:B------:R-:W-:-:S11]  /*0190*/  MOV R7, R8 ;  /* 0x0000000800077202 */ /* 0x000fd60000000f00 */
[----:B------:R-:W-:Y:S05]  /*01a0*/  @!P0 BRA `(.L_x_3) ;  /* 0xfffffffc00c48947 */ /* 0x000fea000383ffff */
.L_x_0:
[----:B------:R-:W1:Y:S02]  /*01b0*/  S2R R0, SR_TID.X ;  /* 0x0000000000007919 */ /* 0x000e640000002100 */
[----:B-1----:R-:W-:-:S13]  /*01c0*/  ISETP.NE.AND P0, PT, R0, RZ, PT ;  /* 0x000000ff0000720c */ /* 0x002fda0003f05270 */
[----:B------:R-:W-:Y:S05]  /*01d0*/  @P0 EXIT ;  /* 0x000000000000094d */ /* 0x000fea0003800000 */
[----:B------:R-:W2:Y:S01]  /*01e0*/  LDG.E R3, desc[UR4][R2.64] ;  /* 0x0000000402037981 */ /* 0x000ea2000c1e1900 */
[----:B0-----:R-:W0:Y:S02]  /*01f0*/  LDC.64 R4, c[0x0][0x388] ;  /* 0x0000e200ff047b82 */ /* 0x001e240000000a00 */
[----:B0-----:R-:W-:-:S05]  /*0200*/  IMAD.WIDE.U32 R4, R11, 0x4, R4 ;  /* 0x000000040b047825 */ /* 0x001fca00078e0004 */
[----:B--2---:R-:W-:Y:S01]  /*0210*/  STG.E desc[UR4][R4.64], R3 ;  /* 0x0000000304007986 */ /* 0x004fe2000c101904 */
[----:B------:R-:W-:Y:S05]  /*0220*/  EXIT ;  /* 0x000000000000794d */ /* 0x000fea0003800000 */
.L_x_4:
[----:B------:R-:W-:-:S00]  /*0230*/  BRA `(.L_x_4) ;  /* 0xfffffffc00fc7947 */ /* 0x000fc0000383ffff */
[----:B------:R-:W-:-:S00]  /*0240*/  NOP ;  /* 0x0000000000007918 */ /* 0x000fc00000000000 */
        /* <DEDUP_REMOVED lines=11> */
.L_x_5:


//--------------------- .nv.shared.reserved.0     --------------------------
	.section	.nv.shared.reserved.0,"aw",@nobits
	.weak		__nv_reservedSMEM_offset_0_alias
	.size		__nv_reservedSMEM_offset_0_alias, 0, 64
	.other		__nv_reservedSMEM_offset_0_alias,@"STO_CUDA_RESERVED_SHARED STV_DEFAULT"
__nv_reservedSMEM_offset_0_alias:
	.zero		0
	.zero		64


//--------------------- .nv.constant0._Z7reduce0PfS_ --------------------------
	.section	.nv.constant0._Z7reduce0PfS_,"a",@progbits
	.sectionflags	@""
	.align	4
.nv.constant0._Z7reduce0PfS_:
	.zero		912


//--------------------- SYMBOLS --------------------------

	.type		.nv.reservedSmem.offset0,@object
	.size		.nv.reservedSmem.offset0,0x4
